	.headerflags	@"EF_CUDA_TEXMODE_UNIFIED EF_CUDA_64BIT_ADDRESS EF_CUDA_ACCELERATORS EF_CUDA_SM90 EF_CUDA_VIRTUAL_SM(EF_CUDA_SM90)"
	.elftype	@"ET_EXEC"


//--------------------- .nv.info                  --------------------------
	.section	.nv.info,"",@"SHT_CUDA_INFO"
	.align	4


	//----- nvinfo : EIATTR_REGCOUNT
	.align		4
        /*0000*/ 	.byte	0x04, 0x2f
        /*0002*/ 	.short	(.L_1 - .L_0)
	.align		4
.L_0:
        /*0004*/ 	.word	index@(triton_poi_fused_0)
        /*0008*/ 	.word	0x0000001f


	//----- nvinfo : EIATTR_MIN_STACK_SIZE
	.align		4
.L_1:
        /*000c*/ 	.byte	0x04, 0x12
        /*000e*/ 	.short	(.L_3 - .L_2)
	.align		4
.L_2:
        /*0010*/ 	.word	index@(triton_poi_fused_0)
        /*0014*/ 	.word	0x00000000


	//----- nvinfo : EIATTR_FRAME_SIZE
	.align		4
.L_3:
        /*0018*/ 	.byte	0x04, 0x11
        /*001a*/ 	.short	(.L_5 - .L_4)
	.align		4
.L_4:
        /*001c*/ 	.word	index@(triton_poi_fused_0)
        /*0020*/ 	.word	0x00000000


	//----- nvinfo : EIATTR_MIN_STACK_SIZE
	.align		4
.L_5:
        /*0024*/ 	.byte	0x04, 0x12
        /*0026*/ 	.short	(.L_7 - .L_6)
	.align		4
.L_6:
        /*0028*/ 	.word	index@(triton_poi_fused_0)
        /*002c*/ 	.word	0x00000000
.L_7:


//--------------------- .nv.info.triton_poi_fused_0 --------------------------
	.section	.nv.info.triton_poi_fused_0,"",@"SHT_CUDA_INFO"
	.sectionflags	@""
	.align	4


	//----- nvinfo : EIATTR_CUDA_API_VERSION
	.align		4
        /*0000*/ 	.byte	0x04, 0x37
        /*0002*/ 	.short	(.L_9 - .L_8)
.L_8:
        /*0004*/ 	.word	0x0000007c


	//----- nvinfo : EIATTR_KPARAM_INFO
	.align		4
.L_9:
        /*0008*/ 	.byte	0x04, 0x17
        /*000a*/ 	.short	(.L_11 - .L_10)
.L_10:
        /*000c*/ 	.word	0x00000000
        /*0010*/ 	.short	0x0003
        /*0012*/ 	.short	0x0014
        /*0014*/ 	.byte	0x00, 0xf0, 0x11, 0x00


	//----- nvinfo : EIATTR_KPARAM_INFO
	.align		4
.L_11:
        /*0018*/ 	.byte	0x04, 0x17
        /*001a*/ 	.short	(.L_13 - .L_12)
.L_12:
        /*001c*/ 	.word	0x00000000
        /*0020*/ 	.short	0x0002
        /*0022*/ 	.short	0x0010
        /*0024*/ 	.byte	0x00, 0xf0, 0x11, 0x00


	//----- nvinfo : EIATTR_KPARAM_INFO
	.align		4
.L_13:
        /*0028*/ 	.byte	0x04, 0x17
        /*002a*/ 	.short	(.L_15 - .L_14)
.L_14:
        /*002c*/ 	.word	0x00000000
        /*0030*/ 	.short	0x0001
        /*0032*/ 	.short	0x0008
        /*0034*/ 	.byte	0x00, 0xf4, 0x21, 0x00


	//----- nvinfo : EIATTR_KPARAM_INFO
	.align		4
.L_15:
        /*0038*/ 	.byte	0x04, 0x17
        /*003a*/ 	.short	(.L_17 - .L_16)
.L_16:
        /*003c*/ 	.word	0x00000000
        /*0040*/ 	.short	0x0000
        /*0042*/ 	.short	0x0000
        /*0044*/ 	.byte	0x00, 0xf4, 0x21, 0x00


	//----- nvinfo : EIATTR_SPARSE_MMA_MASK
	.align		4
.L_17:
        /*0048*/ 	.byte	0x03, 0x50
        /*004a*/ 	.short	0x0000


	//----- nvinfo : EIATTR_MAXREG_COUNT
	.align		4
        /*004c*/ 	.byte	0x03, 0x1b
        /*004e*/ 	.short	0x00ff


	//----- nvinfo : EIATTR_EXIT_INSTR_OFFSETS
	.align		4
        /*0050*/ 	.byte	0x04, 0x1c
        /*0052*/ 	.short	(.L_19 - .L_18)


	//   ....[0]....
.L_18:
        /*0054*/ 	.word	0x000005c0


	//   ....[1]....
        /*0058*/ 	.word	0x00000610


	//----- nvinfo : EIATTR_REQNTID
	.align		4
.L_19:
        /*005c*/ 	.byte	0x04, 0x10
        /*005e*/ 	.short	(.L_21 - .L_20)
.L_20:
        /*0060*/ 	.word	0x00000080
        /*0064*/ 	.word	0x00000001
        /*0068*/ 	.word	0x00000001


	//----- nvinfo : EIATTR_CBANK_PARAM_SIZE
	.align		4
.L_21:
        /*006c*/ 	.byte	0x03, 0x19
        /*006e*/ 	.short	0x0018


	//----- nvinfo : EIATTR_PARAM_CBANK
	.align		4
        /*0070*/ 	.byte	0x04, 0x0a
        /*0072*/ 	.short	(.L_23 - .L_22)
	.align		4
.L_22:
        /*0074*/ 	.word	index@(.nv.constant0.triton_poi_fused_0)
        /*0078*/ 	.short	0x0210
        /*007a*/ 	.short	0x0018


	//----- nvinfo : EIATTR_SW_WAR
	.align		4
.L_23:
        /*007c*/ 	.byte	0x04, 0x36
        /*007e*/ 	.short	(.L_25 - .L_24)
.L_24:
        /*0080*/ 	.word	0x00000008
.L_25:


//--------------------- .nv.callgraph             --------------------------
	.section	.nv.callgraph,"",@"SHT_CUDA_CALLGRAPH"
	.align	4
	.sectionentsize	8
	.align		4
        /*0000*/ 	.word	0x00000000
	.align		4
        /*0004*/ 	.word	0xffffffff
	.align		4
        /*0008*/ 	.word	0x00000000
	.align		4
        /*000c*/ 	.word	0xfffffffe
	.align		4
        /*0010*/ 	.word	0x00000000
	.align		4
        /*0014*/ 	.word	0xfffffffd
	.align		4
        /*0018*/ 	.word	0x00000000
	.align		4
        /*001c*/ 	.word	0xfffffffc


//--------------------- .text.triton_poi_fused_0  --------------------------
	.section	.text.triton_poi_fused_0,"ax",@progbits
	.sectionflags	@"SHF_BARRIERS=1"
	.align	128
        .global         triton_poi_fused_0
        .type           triton_poi_fused_0,@function
        .size           triton_poi_fused_0,(.L_x_1 - triton_poi_fused_0)
        .other          triton_poi_fused_0,@"STO_CUDA_ENTRY STV_DEFAULT"
triton_poi_fused_0:
.text.triton_poi_fused_0:
[----:B------:R-:W0:Y:S01]  /*0000*/  LDC R1, c[0x0][0x28] ;  /* 0x00000a00ff017b82 */ /* 0x000e220000000800 */
[----:B------:R-:W1:Y:S07]  /*0010*/  S2R R21, SR_TID.X ;  /* 0x0000000000157919 */ /* 0x000e6e0000002100 */
[----:B------:R-:W2:Y:S01]  /*0020*/  LDC.64 R8, c[0x0][0x210] ;  /* 0x00008400ff087b82 */ /* 0x000ea20000000a00 */
[----:B------:R-:W-:Y:S01]  /*0030*/  IMAD.MOV.U32 R20, RZ, RZ, RZ ;  /* 0x000000ffff147224 */ /* 0x000fe200078e00ff */
[----:B------:R-:W-:Y:S01]  /*0040*/  ULDC.64 UR6, c[0x0][0x208] ;  /* 0x0000820000067ab9 */ /* 0x000fe20000000a00 */
[----:B------:R-:W3:Y:S01]  /*0050*/  S2R R0, SR_CTAID.X ;  /* 0x0000000000007919 */ /* 0x000ee20000002500 */
[----:B------:R-:W4:Y:S01]  /*0060*/  S2R R18, SR_CTAID.Y ;  /* 0x0000000000127919 */ /* 0x000f220000002600 */
[----:B------:R-:W-:Y:S01]  /*0070*/  IMAD.MOV.U32 R28, RZ, RZ, RZ ;  /* 0x000000ffff1c7224 */ /* 0x000fe200078e00ff */
[----:B-1----:R-:W-:Y:S01]  /*0080*/  SHF.R.U32.HI R19, RZ, 0x4, R21 ;  /* 0x00000004ff137819 */ /* 0x002fe20000011615 */
[----:B---3--:R-:W-:-:S03]  /*0090*/  IMAD.SHL.U32 R0, R0, 0x10, RZ ;  /* 0x0000001000007824 */ /* 0x008fc600078e00ff */
[----:B------:R-:W-:Y:S01]  /*00a0*/  SGXT.U32 R19, R19, 0x3 ;  /* 0x000000031313781a */ /* 0x000fe20000000000 */
[----:B----4-:R-:W-:Y:S01]  /*00b0*/  IMAD.SHL.U32 R18, R18, 0x40, RZ ;  /* 0x0000004012127824 */ /* 0x010fe200078e00ff */
[----:B------:R-:W-:-:S04]  /*00c0*/  LOP3.LUT R12, R0, 0xf, R21, 0xf8, !PT ;  /* 0x0000000f000c7812 */ /* 0x000fc800078ef815 */
[----:B------:R-:W-:Y:S02]  /*00d0*/  LOP3.LUT R3, R18, 0x8, R19, 0xfe, !PT ;  /* 0x0000000812037812 */ /* 0x000fe400078efe13 */
[----:B------:R-:W-:Y:S02]  /*00e0*/  LOP3.LUT R5, R18, 0x18, R19, 0xfe, !PT ;  /* 0x0000001812057812 */ /* 0x000fe400078efe13 */
[----:B------:R-:W-:Y:S01]  /*00f0*/  LOP3.LUT R2, R18, R19, RZ, 0xfc, !PT ;  /* 0x0000001312027212 */ /* 0x000fe200078efcff */
[--C-:B------:R-:W-:Y:S01]  /*0100*/  IMAD R3, R3, 0x9, R12.reuse ;  /* 0x0000000903037824 */ /* 0x100fe200078e020c */
[----:B------:R-:W-:Y:S01]  /*0110*/  LOP3.LUT R4, R18, 0x10, R19, 0xfe, !PT ;  /* 0x0000001012047812 */ /* 0x000fe200078efe13 */
        /* <DEDUP_REMOVED lines=9> */
[----:B------:R-:W-:Y:S01]  /*01b0*/  ISETP.GE.AND P0, PT, R12, 0x9, PT ;  /* 0x000000090c00780c */ /* 0x000fe20003f06270 */
[----:B------:R-:W-:-:S02]  /*01c0*/  IMAD R25, R10, 0x9, R12 ;  /* 0x000000090a197824 */ /* 0x000fc400078e020c */
[----:B------:R-:W-:Y:S02]  /*01d0*/  IMAD R27, R11, 0x9, R12 ;  /* 0x000000090b1b7824 */ /* 0x000fe400078e020c */
[----:B--2---:R-:W-:-:S04]  /*01e0*/  IMAD.WIDE R14, R3, 0x4, R8 ;  /* 0x00000004030e7825 */ /* 0x004fc800078e0208 */
[----:B------:R-:W-:-:S04]  /*01f0*/  IMAD.WIDE R10, R5, 0x4, R8 ;  /* 0x00000004050a7825 */ /* 0x000fc800078e0208 */
[----:B------:R-:W-:-:S04]  /*0200*/  IMAD.WIDE R16, R17, 0x4, R8 ;  /* 0x0000000411107825 */ /* 0x000fc800078e0208 */
[--C-:B------:R-:W-:Y:S01]  /*0210*/  IMAD.WIDE R12, R13, 0x4, R8.reuse ;  /* 0x000000040d0c7825 */ /* 0x100fe200078e0208 */
[----:B------:R-:W2:Y:S03]  /*0220*/  @!P0 LDG.E.EL R20, desc[UR6][R16.64] ;  /* 0x0000000610148981 */ /* 0x000ea6000c2e1900 */
[----:B------:R-:W-:Y:S01]  /*0230*/  IMAD.WIDE R4, R23, 0x4, R8 ;  /* 0x0000000417047825 */ /* 0x000fe200078e0208 */
[----:B------:R-:W-:-:S03]  /*0240*/  CS2R R22, SRZ ;  /* 0x0000000000167805 */ /* 0x000fc6000001ff00 */
[----:B------:R-:W-:-:S03]  /*0250*/  IMAD.WIDE R6, R7, 0x4, R8 ;  /* 0x0000000407067825 */ /* 0x000fc600078e0208 */
[----:B------:R1:W3:Y:S01]  /*0260*/  @!P0 LDG.E.EL R22, desc[UR6][R12.64] ;  /* 0x000000060c168981 */ /* 0x0002e2000c2e1900 */
[--C-:B------:R-:W-:Y:S01]  /*0270*/  IMAD.WIDE R2, R25, 0x4, R8.reuse ;  /* 0x0000000419027825 */ /* 0x100fe200078e0208 */
[----:B------:R-:W-:Y:S02]  /*0280*/  CS2R R24, SRZ ;  /* 0x0000000000187805 */ /* 0x000fe4000001ff00 */
[----:B------:R4:W5:Y:S01]  /*0290*/  @!P0 LDG.E.EL R23, desc[UR6][R10.64] ;  /* 0x000000060a178981 */ /* 0x000962000c2e1900 */
[----:B------:R-:W-:Y:S01]  /*02a0*/  IMAD.WIDE R8, R27, 0x4, R8 ;  /* 0x000000041b087825 */ /* 0x000fe200078e0208 */
[----:B------:R-:W-:Y:S02]  /*02b0*/  CS2R R26, SRZ ;  /* 0x00000000001a7805 */ /* 0x000fe4000001ff00 */
[----:B------:R-:W5:Y:S04]  /*02c0*/  @!P0 LDG.E.EL R24, desc[UR6][R14.64] ;  /* 0x000000060e188981 */ /* 0x000f68000c2e1900 */
[----:B------:R1:W5:Y:S04]  /*02d0*/  @!P0 LDG.E.EL R25, desc[UR6][R4.64] ;  /* 0x0000000604198981 */ /* 0x000368000c2e1900 */
[----:B------:R-:W5:Y:S04]  /*02e0*/  @!P0 LDG.E.EL R26, desc[UR6][R6.64] ;  /* 0x00000006061a8981 */ /* 0x000f68000c2e1900 */
[----:B------:R4:W5:Y:S04]  /*02f0*/  @!P0 LDG.E.EL R28, desc[UR6][R2.64] ;  /* 0x00000006021c8981 */ /* 0x000968000c2e1900 */
[----:B------:R4:W5:Y:S01]  /*0300*/  @!P0 LDG.E.EL R27, desc[UR6][R8.64] ;  /* 0x00000006081b8981 */ /* 0x000962000c2e1900 */
[----:B------:R-:W4:Y:S01]  /*0310*/  S2UR UR5, SR_CgaCtaId ;  /* 0x00000000000579c3 */ /* 0x000f220000008800 */
[----:B-1----:R-:W-:Y:S01]  /*0320*/  IMAD.SHL.U32 R12, R21, 0x40, RZ ;  /* 0x00000040150c7824 */ /* 0x002fe200078e00ff */
[----:B------:R-:W-:-:S04]  /*0330*/  UMOV UR4, 0x400 ;  /* 0x0000040000047882 */ /* 0x000fc80000000000 */
[----:B------:R-:W-:-:S04]  /*0340*/  LOP3.LUT R12, R12, 0x3c0, RZ, 0xc0, !PT ;  /* 0x000003c00c0c7812 */ /* 0x000fc800078ec0ff */
[----:B----4-:R-:W-:-:S04]  /*0350*/  LOP3.LUT R11, R12, R19, RZ, 0xfc, !PT ;  /* 0x000000130c0b7212 */ /* 0x010fc800078efcff */
[----:B------:R-:W-:Y:S01]  /*0360*/  LEA.HI R11, R12, R11, RZ, 0x1c ;  /* 0x0000000b0c0b7211 */ /* 0x000fe200078fe0ff */
[----:B0-----:R-:W-:-:S06]  /*0370*/  UPRMT UR4, UR5, 0x654, UR4 ;  /* 0x0000065405047896 */ /* 0x001fcc0008000004 */
[----:B------:R-:W-:Y:S02]  /*0380*/  LEA R13, R11, UR4, 0x2 ;  /* 0x000000040b0d7c11 */ /* 0x000fe4000f8e10ff */
[----:B------:R-:W-:Y:S01]  /*0390*/  SHF.R.U32.HI R4, RZ, 0x2, R21 ;  /* 0x00000002ff047819 */ /* 0x000fe20000011615 */
[----:B------:R-:W-:-:S03]  /*03a0*/  IMAD.SHL.U32 R21, R21, 0x4, RZ ;  /* 0x0000000415157824 */ /* 0x000fc600078e00ff */
[----:B------:R-:W-:Y:S02]  /*03b0*/  LOP3.LUT R3, R4, 0x1c, RZ, 0xc0, !PT ;  /* 0x0000001c04037812 */ /* 0x000fe400078ec0ff */
[----:B------:R-:W-:-:S05]  /*03c0*/  LOP3.LUT R8, R21, 0x1fc, RZ, 0xc0, !PT ;  /* 0x000001fc15087812 */ /* 0x000fca00078ec0ff */
[----:B------:R-:W-:-:S05]  /*03d0*/  IMAD.IADD R3, R8, 0x1, R3 ;  /* 0x0000000108037824 */ /* 0x000fca00078e0203 */
[----:B------:R-:W-:Y:S02]  /*03e0*/  LEA R4, R3, UR4, 0x2 ;  /* 0x0000000403047c11 */ /* 0x000fe4000f8e10ff */
[----:B------:R-:W-:Y:S01]  /*03f0*/  LOP3.LUT R18, R18, 0x3c, R21, 0xf8, !PT ;  /* 0x0000003c12127812 */ /* 0x000fe200078ef815 */
[----:B------:R-:W0:Y:S04]  /*0400*/  LDC.64 R2, c[0x0][0x218] ;  /* 0x00008600ff027b82 */ /* 0x000e280000000a00 */
[----:B------:R-:W-:-:S05]  /*0410*/  IMAD.HI R9, R18, 0x2aaaaaab, RZ ;  /* 0x2aaaaaab12097827 */ /* 0x000fca00078e02ff */
[----:B------:R-:W-:-:S04]  /*0420*/  SHF.R.S32.HI R10, RZ, 0x1, R9 ;  /* 0x00000001ff0a7819 */ /* 0x000fc80000011409 */
[----:B------:R-:W-:Y:S02]  /*0430*/  LEA.HI R11, R9, R10, RZ, 0x1 ;  /* 0x0000000a090b7211 */ /* 0x000fe400078f08ff */
[----:B------:R-:W-:Y:S02]  /*0440*/  LOP3.LUT R10, R8, 0x200, RZ, 0xfc, !PT ;  /* 0x00000200080a7812 */ /* 0x000fe400078efcff */
[----:B------:R-:W-:Y:S01]  /*0450*/  LOP3.LUT R9, R0, R19, RZ, 0xfc, !PT ;  /* 0x0000001300097212 */ /* 0x000fe200078efcff */
[C---:B------:R-:W-:Y:S01]  /*0460*/  IMAD R18, R11.reuse, -0xc, R18 ;  /* 0xfffffff40b127824 */ /* 0x040fe200078e0212 */
[----:B------:R-:W-:Y:S02]  /*0470*/  LOP3.LUT R0, R0, 0x8, R19, 0xfe, !PT ;  /* 0x0000000800007812 */ /* 0x000fe400078efe13 */
[----:B------:R-:W-:Y:S01]  /*0480*/  SHF.R.U32.HI R10, RZ, 0x4, R10 ;  /* 0x00000004ff0a7819 */ /* 0x000fe2000001160a */
[----:B------:R-:W-:Y:S01]  /*0490*/  IMAD R18, R11, 0x6c, R18 ;  /* 0x0000006c0b127824 */ /* 0x000fe200078e0212 */
[----:B------:R-:W-:-:S02]  /*04a0*/  ISETP.GE.AND P1, PT, R9, 0x9, PT ;  /* 0x000000090900780c */ /* 0x000fc40003f26270 */
[----:B------:R-:W-:Y:S02]  /*04b0*/  ISETP.GE.AND P0, PT, R0, 0x9, PT ;  /* 0x000000090000780c */ /* 0x000fe40003f06270 */
[----:B------:R-:W-:Y:S01]  /*04c0*/  LOP3.LUT R11, R10, 0x3c, RZ, 0xc0, !PT ;  /* 0x0000003c0a0b7812 */ /* 0x000fe200078ec0ff */
[----:B------:R-:W-:-:S04]  /*04d0*/  IMAD R9, R9, 0xc, R18 ;  /* 0x0000000c09097824 */ /* 0x000fc800078e0212 */
[----:B------:R-:W-:Y:S02]  /*04e0*/  IMAD.IADD R11, R8, 0x1, R11 ;  /* 0x00000001080b7824 */ /* 0x000fe400078e020b */
[----:B0-----:R-:W-:-:S03]  /*04f0*/  IMAD.WIDE R8, R9, 0x4, R2 ;  /* 0x0000000409087825 */ /* 0x001fc600078e0202 */
[----:B------:R-:W-:Y:S01]  /*0500*/  LEA R11, R11, UR4, 0x2 ;  /* 0x000000040b0b7c11 */ /* 0x000fe2000f8e10ff */
[----:B--2---:R-:W-:Y:S04]  /*0510*/  STS [R13], R20 ;  /* 0x000000140d007388 */ /* 0x004fe80000000800 */
[----:B---3--:R-:W-:Y:S04]  /*0520*/  STS [R13+0x40], R22 ;  /* 0x000040160d007388 */ /* 0x008fe80000000800 */
[----:B-----5:R-:W-:Y:S04]  /*0530*/  STS [R13+0x60], R23 ;  /* 0x000060170d007388 */ /* 0x020fe80000000800 */
[----:B------:R-:W-:Y:S04]  /*0540*/  STS [R13+0x20], R24 ;  /* 0x000020180d007388 */ /* 0x000fe80000000800 */
[----:B------:R-:W-:Y:S04]  /*0550*/  STS [R13+0x80], R25 ;  /* 0x000080190d007388 */ /* 0x000fe80000000800 */
[----:B------:R-:W-:Y:S04]  /*0560*/  STS [R13+0xa0], R26 ;  /* 0x0000a01a0d007388 */ /* 0x000fe80000000800 */
[----:B------:R-:W-:Y:S04]  /*0570*/  STS [R13+0xc0], R28 ;  /* 0x0000c01c0d007388 */ /* 0x000fe80000000800 */
[----:B------:R-:W-:Y:S01]  /*0580*/  STS [R13+0xe0], R27 ;  /* 0x0000e01b0d007388 */ /* 0x000fe20000000800 */
[----:B------:R-:W-:Y:S06]  /*0590*/  BAR.SYNC.DEFER_BLOCKING 0x0 ;  /* 0x0000000000007b1d */ /* 0x000fec0000010000 */
[----:B------:R-:W0:Y:S04]  /*05a0*/  LDS.128 R4, [R4] ;  /* 0x0000000004047984 */ /* 0x000e280000000c00 */
[----:B0-----:R0:W-:Y:S02]  /*05b0*/  @!P1 STG.E.128 desc[UR6][R8.64], R4 ;  /* 0x0000000408009986 */ /* 0x0011e4000c101d06 */
[----:B0-----:R-:W-:Y:S05]  /*05c0*/  @P0 EXIT ;  /* 0x000000000000094d */ /* 0x001fea0003800000 */
[----:B0-----:R-:W0:Y:S01]  /*05d0*/  LDS.128 R8, [R11+0x800] ;  /* 0x000800000b087984 */ /* 0x001e220000000c00 */
[----:B------:R-:W-:-:S04]  /*05e0*/  IMAD R5, R0, 0xc, R18 ;  /* 0x0000000c00057824 */ /* 0x000fc800078e0212 */
[----:B------:R-:W-:-:S05]  /*05f0*/  IMAD.WIDE R2, R5, 0x4, R2 ;  /* 0x0000000405027825 */ /* 0x000fca00078e0202 */
[----:B0-----:R-:W-:Y:S01]  /*0600*/  STG.E.128 desc[UR6][R2.64], R8 ;  /* 0x0000000802007986 */ /* 0x001fe2000c101d06 */
[----:B------:R-:W-:Y:S05]  /*0610*/  EXIT ;  /* 0x000000000000794d */ /* 0x000fea0003800000 */
.L_x_0:
[----:B------:R-:W-:-:S00]  /*0620*/  BRA `(.L_x_0) ;  /* 0xfffffffc00fc7947 */ /* 0x000fc0000383ffff */
[----:B------:R-:W-:-:S00]  /*0630*/  NOP ;  /* 0x0000000000007918 */ /* 0x000fc00000000000 */
        /* <DEDUP_REMOVED lines=12> */
.L_x_1:


//--------------------- .nv.shared.triton_poi_fused_0 --------------------------
	.section	.nv.shared.triton_poi_fused_0,"aw",@nobits
	.sectionflags	@""
	.align	16
	.zero		1024


//--------------------- .nv.constant0.triton_poi_fused_0 --------------------------
	.section	.nv.constant0.triton_poi_fused_0,"a",@progbits
	.sectionflags	@""
	.align	4
.nv.constant0.triton_poi_fused_0:
	.zero		552
